//
// Generated by NVIDIA NVVM Compiler
//
// Compiler Build ID: CL-36424714
// Cuda compilation tools, release 13.0, V13.0.88
// Based on NVVM 20.0.0
//

.version 9.0
.target sm_100
.address_size 64

	// .globl	_Z9doubleIntii

.visible .entry _Z9doubleIntii(
	.param .u32 _Z9doubleIntii_param_0,
	.param .u32 _Z9doubleIntii_param_1
)
{


	ret;

}


// ===== COMPILED SASS (sm_100) =====

	.target	sm_100

	.elftype	@"ET_EXEC"


//--------------------- .note.nv.tkinfo           --------------------------
	.section	.note.nv.tkinfo,"",@"SHT_NOTE"
	.sectionflags	@"SHF_NOTE_NV_TKINFO"
	.tkinfo
        /*0018*/ 	.word	0x00000002
        /*0030*/ 	.string	""
        /*0030*/ 	.string	"ptxas"
        /*0030*/ 	.string	"Cuda compilation tools, release 13.0, V13.0.88"
        /*0030*/ 	.string	"Build cuda_13.0.r13.0/compiler.36424714_0"
        /*0030*/ 	.string	"-arch sm_100 -m 64 "



//--------------------- .note.nv.cuinfo           --------------------------
	.section	.note.nv.cuinfo,"",@"SHT_NOTE"
	.sectionflags	@"SHF_NOTE_NV_CUINFO"
        /*0018*/ 	.short	0x0002
        /*001a*/ 	.short	0x0064
        /*001c*/ 	.short	0x0082
	.zero		2


//--------------------- .nv.info                  --------------------------
	.section	.nv.info,"",@"SHT_CUDA_INFO"
	.align	4


	//----- nvinfo : EIATTR_REGCOUNT
	.align		4
        /*0000*/ 	.byte	0x04, 0x2f
        /*0002*/ 	.short	(.L_1 - .L_0)
	.align		4
.L_0:
        /*0004*/ 	.word	index@(_Z9doubleIntii)
        /*0008*/ 	.word	0x00000004


	//----- nvinfo : EIATTR_FRAME_SIZE
	.align		4
.L_1:
        /*000c*/ 	.byte	0x04, 0x11
        /*000e*/ 	.short	(.L_3 - .L_2)
	.align		4
.L_2:
        /*0010*/ 	.word	index@(_Z9doubleIntii)
        /*0014*/ 	.word	0x00000000


	//----- nvinfo : EIATTR_MIN_STACK_SIZE
	.align		4
.L_3:
        /*0018*/ 	.byte	0x04, 0x12
        /*001a*/ 	.short	(.L_5 - .L_4)
	.align		4
.L_4:
        /*001c*/ 	.word	index@(_Z9doubleIntii)
        /*0020*/ 	.word	0x00000000
.L_5:


//--------------------- .nv.compat                --------------------------
	.section	.nv.compat,"",@"SHT_CUDA_COMPAT_INFO"
	.align	4
        /*0000*/ 	.byte	0x02, 0x09, 0x00, 0x00, 0x02, 0x02, 0x01, 0x00, 0x02, 0x05, 0x05, 0x00, 0x03, 0x07, 0x01, 0x01
        /*0010*/ 	.byte	0x02, 0x03, 0x00, 0x00, 0x02, 0x06, 0x01, 0x00, 0x04, 0x0b, 0x08, 0x00, 0x09, 0x00, 0x00, 0x00
        /*0020*/ 	.byte	0x00, 0x00, 0x00, 0x00


//--------------------- .nv.info._Z9doubleIntii   --------------------------
	.section	.nv.info._Z9doubleIntii,"",@"SHT_CUDA_INFO"
	.sectionflags	@""
	.align	4


	//----- nvinfo : EIATTR_CUDA_API_VERSION
	.align		4
        /*0000*/ 	.byte	0x04, 0x37
        /*0002*/ 	.short	(.L_7 - .L_6)
.L_6:
        /*0004*/ 	.word	0x00000082


	//----- nvinfo : EIATTR_KPARAM_INFO
	.align		4
.L_7:
        /*0008*/ 	.byte	0x04, 0x17
        /*000a*/ 	.short	(.L_9 - .L_8)
.L_8:
        /*000c*/ 	.word	0x00000000
        /*0010*/ 	.short	0x0001
        /*0012*/ 	.short	0x0004
        /*0014*/ 	.byte	0x00, 0xf0, 0x11, 0x00


	//----- nvinfo : EIATTR_KPARAM_INFO
	.align		4
.L_9:
        /*0018*/ 	.byte	0x04, 0x17
        /*001a*/ 	.short	(.L_11 - .L_10)
.L_10:
        /*001c*/ 	.word	0x00000000
        /*0020*/ 	.short	0x0000
        /*0022*/ 	.short	0x0000
        /*0024*/ 	.byte	0x00, 0xf0, 0x11, 0x00


	//----- nvinfo : EIATTR_SPARSE_MMA_MASK
	.align		4
.L_11:
        /*0028*/ 	.byte	0x03, 0x50
        /*002a*/ 	.short	0x0000


	//----- nvinfo : EIATTR_MAXREG_COUNT
	.align		4
        /*002c*/ 	.byte	0x03, 0x1b
        /*002e*/ 	.short	0x00ff


	//----- nvinfo : EIATTR_MERCURY_ISA_VERSION
	.align		4
        /*0030*/ 	.byte	0x03, 0x5f
        /*0032*/ 	.short	0x0101


	//----- nvinfo : EIATTR_VRC_CTA_INIT_COUNT
	.align		4
        /*0034*/ 	.byte	0x02, 0x4a
	.zero		1
	.zero		1


	//----- nvinfo : EIATTR_EXIT_INSTR_OFFSETS
	.align		4
        /*0038*/ 	.byte	0x04, 0x1c
        /*003a*/ 	.short	(.L_13 - .L_12)


	//   ....[0]....
.L_12:
        /*003c*/ 	.word	0x00000010


	//----- nvinfo : EIATTR_CBANK_PARAM_SIZE
	.align		4
.L_13:
        /*0040*/ 	.byte	0x03, 0x19
        /*0042*/ 	.short	0x0008


	//----- nvinfo : EIATTR_PARAM_CBANK
	.align		4
        /*0044*/ 	.byte	0x04, 0x0a
        /*0046*/ 	.short	(.L_15 - .L_14)
	.align		4
.L_14:
        /*0048*/ 	.word	index@(.nv.constant0._Z9doubleIntii)
        /*004c*/ 	.short	0x0380
        /*004e*/ 	.short	0x0008


	//----- nvinfo : EIATTR_SW_WAR
	.align		4
.L_15:
        /*0050*/ 	.byte	0x04, 0x36
        /*0052*/ 	.short	(.L_17 - .L_16)
.L_16:
        /*0054*/ 	.word	0x00000008
.L_17:


//--------------------- .nv.callgraph             --------------------------
	.section	.nv.callgraph,"",@"SHT_CUDA_CALLGRAPH"
	.align	4
	.sectionentsize	8
	.align		4
        /*0000*/ 	.word	0x00000000
	.align		4
        /*0004*/ 	.word	0xffffffff
	.align		4
        /*0008*/ 	.word	0x00000000
	.align		4
        /*000c*/ 	.word	0xfffffffe
	.align		4
        /*0010*/ 	.word	0x00000000
	.align		4
        /*0014*/ 	.word	0xfffffffd
	.align		4
        /*0018*/ 	.word	0x00000000
	.align		4
        /*001c*/ 	.word	0xfffffffc


//--------------------- .text._Z9doubleIntii      --------------------------
	.section	.text._Z9doubleIntii,"ax",@progbits
	.align	128
        .global         _Z9doubleIntii
        .type           _Z9doubleIntii,@function
        .size           _Z9doubleIntii,(.L_x_1 - _Z9doubleIntii)
        .other          _Z9doubleIntii,@"STO_CUDA_ENTRY STV_DEFAULT"
_Z9doubleIntii:
.text._Z9doubleIntii:
[----:B------:R-:W-:Y:S01]  /*0000*/  LDC R1, c[0x0][0x37c] ;  /* 0x0000df00ff017b82 */ /* 0x000fe20000000800 */
[----:B------:R-:W-:Y:S05]  /*0010*/  EXIT ;  /* 0x000000000000794d */ /* 0x000fea0003800000 */
.L_x_0:
[----:B------:R-:W-:-:S00]  /*0020*/  BRA `(.L_x_0) ;  /* 0xfffffffc00fc7947 */ /* 0x000fc0000383ffff */
[----:B------:R-:W-:-:S00]  /*0030*/  NOP ;  /* 0x0000000000007918 */ /* 0x000fc00000000000 */
        /* <DEDUP_REMOVED lines=12> */
.L_x_1:


//--------------------- .nv.shared.reserved.0     --------------------------
	.section	.nv.shared.reserved.0,"aw",@nobits
	.weak		__nv_reservedSMEM_offset_0_alias
	.size		__nv_reservedSMEM_offset_0_alias, 0, 64
	.other		__nv_reservedSMEM_offset_0_alias,@"STO_CUDA_RESERVED_SHARED STV_DEFAULT"
__nv_reservedSMEM_offset_0_alias:
	.zero		0
	.zero		64


//--------------------- .nv.constant0._Z9doubleIntii --------------------------
	.section	.nv.constant0._Z9doubleIntii,"a",@progbits
	.sectionflags	@""
	.align	4
.nv.constant0._Z9doubleIntii:
	.zero		904


//--------------------- SYMBOLS --------------------------

	.type		.nv.reservedSmem.offset0,@object
	.size		.nv.reservedSmem.offset0,0x4
